	.headerflags	@"EF_CUDA_TEXMODE_UNIFIED EF_CUDA_64BIT_ADDRESS EF_CUDA_ACCELERATORS EF_CUDA_SM90 EF_CUDA_VIRTUAL_SM(EF_CUDA_SM90)"
	.elftype	@"ET_EXEC"


//--------------------- .nv.info                  --------------------------
	.section	.nv.info,"",@"SHT_CUDA_INFO"
	.align	4


	//----- nvinfo : EIATTR_REGCOUNT
	.align		4
        /*0000*/ 	.byte	0x04, 0x2f
        /*0002*/ 	.short	(.L_2 - .L_1)
	.align		4
.L_1:
        /*0004*/ 	.word	index@(triton_poi_fused_convolution_tanh_0)
        /*0008*/ 	.word	0x0000000c


	//----- nvinfo : EIATTR_MIN_STACK_SIZE
	.align		4
.L_2:
        /*000c*/ 	.byte	0x04, 0x12
        /*000e*/ 	.short	(.L_4 - .L_3)
	.align		4
.L_3:
        /*0010*/ 	.word	index@(triton_poi_fused_convolution_tanh_0)
        /*0014*/ 	.word	0x00000000


	//----- nvinfo : EIATTR_FRAME_SIZE
	.align		4
.L_4:
        /*0018*/ 	.byte	0x04, 0x11
        /*001a*/ 	.short	(.L_6 - .L_5)
	.align		4
.L_5:
        /*001c*/ 	.word	index@(triton_poi_fused_convolution_tanh_0)
        /*0020*/ 	.word	0x00000000


	//----- nvinfo : EIATTR_MIN_STACK_SIZE
	.align		4
.L_6:
        /*0024*/ 	.byte	0x04, 0x12
        /*0026*/ 	.short	(.L_8 - .L_7)
	.align		4
.L_7:
        /*0028*/ 	.word	index@(triton_poi_fused_convolution_tanh_0)
        /*002c*/ 	.word	0x00000000
.L_8:


//--------------------- .nv.info.triton_poi_fused_convolution_tanh_0 --------------------------
	.section	.nv.info.triton_poi_fused_convolution_tanh_0,"",@"SHT_CUDA_INFO"
	.sectionflags	@""
	.align	4


	//----- nvinfo : EIATTR_CUDA_API_VERSION
	.align		4
        /*0000*/ 	.byte	0x04, 0x37
        /*0002*/ 	.short	(.L_10 - .L_9)
.L_9:
        /*0004*/ 	.word	0x0000007c


	//----- nvinfo : EIATTR_KPARAM_INFO
	.align		4
.L_10:
        /*0008*/ 	.byte	0x04, 0x17
        /*000a*/ 	.short	(.L_12 - .L_11)
.L_11:
        /*000c*/ 	.word	0x00000000
        /*0010*/ 	.short	0x0002
        /*0012*/ 	.short	0x0010
        /*0014*/ 	.byte	0x00, 0xf0, 0x11, 0x00


	//----- nvinfo : EIATTR_KPARAM_INFO
	.align		4
.L_12:
        /*0018*/ 	.byte	0x04, 0x17
        /*001a*/ 	.short	(.L_14 - .L_13)
.L_13:
        /*001c*/ 	.word	0x00000000
        /*0020*/ 	.short	0x0001
        /*0022*/ 	.short	0x0008
        /*0024*/ 	.byte	0x00, 0xf4, 0x21, 0x00


	//----- nvinfo : EIATTR_KPARAM_INFO
	.align		4
.L_14:
        /*0028*/ 	.byte	0x04, 0x17
        /*002a*/ 	.short	(.L_16 - .L_15)
.L_15:
        /*002c*/ 	.word	0x00000000
        /*0030*/ 	.short	0x0000
        /*0032*/ 	.short	0x0000
        /*0034*/ 	.byte	0x00, 0xf4, 0x21, 0x00


	//----- nvinfo : EIATTR_SPARSE_MMA_MASK
	.align		4
.L_16:
        /*0038*/ 	.byte	0x03, 0x50
        /*003a*/ 	.short	0x0000


	//----- nvinfo : EIATTR_MAXREG_COUNT
	.align		4
        /*003c*/ 	.byte	0x03, 0x1b
        /*003e*/ 	.short	0x00ff


	//----- nvinfo : EIATTR_EXIT_INSTR_OFFSETS
	.align		4
        /*0040*/ 	.byte	0x04, 0x1c
        /*0042*/ 	.short	(.L_18 - .L_17)


	//   ....[0]....
.L_17:
        /*0044*/ 	.word	0x00000480


	//   ....[1]....
        /*0048*/ 	.word	0x000004a0


	//----- nvinfo : EIATTR_REQNTID
	.align		4
.L_18:
        /*004c*/ 	.byte	0x04, 0x10
        /*004e*/ 	.short	(.L_20 - .L_19)
.L_19:
        /*0050*/ 	.word	0x00000080
        /*0054*/ 	.word	0x00000001
        /*0058*/ 	.word	0x00000001


	//----- nvinfo : EIATTR_CRS_STACK_SIZE
	.align		4
.L_20:
        /*005c*/ 	.byte	0x04, 0x1e
        /*005e*/ 	.short	(.L_22 - .L_21)
.L_21:
        /*0060*/ 	.word	0x00000000


	//----- nvinfo : EIATTR_CBANK_PARAM_SIZE
	.align		4
.L_22:
        /*0064*/ 	.byte	0x03, 0x19
        /*0066*/ 	.short	0x0014


	//----- nvinfo : EIATTR_PARAM_CBANK
	.align		4
        /*0068*/ 	.byte	0x04, 0x0a
        /*006a*/ 	.short	(.L_24 - .L_23)
	.align		4
.L_23:
        /*006c*/ 	.word	index@(.nv.constant0.triton_poi_fused_convolution_tanh_0)
        /*0070*/ 	.short	0x0210
        /*0072*/ 	.short	0x0014


	//----- nvinfo : EIATTR_SW_WAR
	.align		4
.L_24:
        /*0074*/ 	.byte	0x04, 0x36
        /*0076*/ 	.short	(.L_26 - .L_25)
.L_25:
        /*0078*/ 	.word	0x00000008
.L_26:


//--------------------- .nv.callgraph             --------------------------
	.section	.nv.callgraph,"",@"SHT_CUDA_CALLGRAPH"
	.align	4
	.sectionentsize	8
	.align		4
        /*0000*/ 	.word	0x00000000
	.align		4
        /*0004*/ 	.word	0xffffffff
	.align		4
        /*0008*/ 	.word	0x00000000
	.align		4
        /*000c*/ 	.word	0xfffffffe
	.align		4
        /*0010*/ 	.word	0x00000000
	.align		4
        /*0014*/ 	.word	0xfffffffd
	.align		4
        /*0018*/ 	.word	0x00000000
	.align		4
        /*001c*/ 	.word	0xfffffffc


//--------------------- .nv.constant4             --------------------------
	.section	.nv.constant4,"a",@progbits
	.align	8
	.align		8
.nv.constant4:
        /*0000*/ 	.dword	_$_str


//--------------------- .text.triton_poi_fused_convolution_tanh_0 --------------------------
	.section	.text.triton_poi_fused_convolution_tanh_0,"ax",@progbits
	.align	128
        .global         triton_poi_fused_convolution_tanh_0
        .type           triton_poi_fused_convolution_tanh_0,@function
        .size           triton_poi_fused_convolution_tanh_0,(.L_x_7 - triton_poi_fused_convolution_tanh_0)
        .other          triton_poi_fused_convolution_tanh_0,@"STO_CUDA_ENTRY STV_DEFAULT"
triton_poi_fused_convolution_tanh_0:
.text.triton_poi_fused_convolution_tanh_0:
[----:B------:R-:W0:Y:S02]  /*0000*/  LDC R1, c[0x0][0x28] ;  /* 0x00000a00ff017b82 */ /* 0x000e240000000800 */
[----:B------:R-:W1:Y:S01]  /*0010*/  S2R R0, SR_TID.X ;  /* 0x0000000000007919 */ /* 0x000e620000002100 */
[----:B------:R-:W2:Y:S01]  /*0020*/  LDC.64 R6, c[0x0][0x218] ;  /* 0x00008600ff067b82 */ /* 0x000ea20000000a00 */
[----:B------:R-:W-:Y:S01]  /*0030*/  ULDC.64 UR4, c[0x0][0x208] ;  /* 0x0000820000047ab9 */ /* 0x000fe20000000a00 */
[----:B------:R-:W3:Y:S06]  /*0040*/  S2R R5, SR_CTAID.X ;  /* 0x0000000000057919 */ /* 0x000eec0000002500 */
[----:B------:R-:W4:Y:S01]  /*0050*/  LDC.64 R2, c[0x0][0x210] ;  /* 0x00008400ff027b82 */ /* 0x000f220000000a00 */
[----:B-1----:R-:W-:-:S02]  /*0060*/  SHF.L.U32 R0, R0, 0x1, RZ ;  /* 0x0000000100007819 */ /* 0x002fc400000006ff */
[----:B---3--:R-:W-:Y:S02]  /*0070*/  SHF.R.S32.HI R4, RZ, 0x17, R5 ;  /* 0x00000017ff047819 */ /* 0x008fe40000011405 */
[----:B------:R-:W-:Y:S02]  /*0080*/  LOP3.LUT R0, R0, 0xfe, RZ, 0xc0, !PT ;  /* 0x000000fe00007812 */ /* 0x000fe400078ec0ff */
[----:B------:R-:W-:Y:S02]  /*0090*/  SGXT R4, R4, 0x1 ;  /* 0x000000010404781a */ /* 0x000fe40000000200 */
[----:B------:R-:W-:-:S04]  /*00a0*/  LEA R5, R5, R0, 0x8 ;  /* 0x0000000005057211 */ /* 0x000fc800078e40ff */
[----:B------:R-:W-:Y:S01]  /*00b0*/  LEA.HI R4, R4, R5, RZ, 0x2 ;  /* 0x0000000504047211 */ /* 0x000fe200078f10ff */
[C---:B----4-:R-:W-:Y:S01]  /*00c0*/  IMAD.WIDE R2, R5.reuse, 0x4, R2 ;  /* 0x0000000405027825 */ /* 0x050fe200078e0202 */
[----:B------:R-:W-:Y:S02]  /*00d0*/  ISETP.GE.AND P0, PT, R5, 0x800, PT ;  /* 0x000008000500780c */ /* 0x000fe40003f06270 */
[--C-:B------:R-:W-:Y:S02]  /*00e0*/  SHF.R.S32.HI R0, RZ, 0x2, R4.reuse ;  /* 0x00000002ff007819 */ /* 0x100fe40000011404 */
[----:B------:R-:W-:Y:S02]  /*00f0*/  SHF.R.S32.HI R9, RZ, 0x1f, R4 ;  /* 0x0000001fff097819 */ /* 0x000fe40000011404 */
[----:B------:R-:W-:Y:S02]  /*0100*/  CS2R R4, SRZ ;  /* 0x0000000000047805 */ /* 0x000fe4000001ff00 */
[----:B------:R-:W-:-:S04]  /*0110*/  LEA.HI R9, R9, R0, RZ, 0x7 ;  /* 0x0000000009097211 */ /* 0x000fc800078f38ff */
[----:B------:R-:W-:Y:S01]  /*0120*/  LOP3.LUT R9, R9, 0xffffff80, RZ, 0xc0, !PT ;  /* 0xffffff8009097812 */ /* 0x000fe200078ec0ff */
[----:B------:R-:W3:Y:S03]  /*0130*/  @!P0 LDG.E.64 R4, desc[UR4][R2.64] ;  /* 0x0000000402048981 */ /* 0x000ee6000c1e1b00 */
[----:B------:R-:W-:-:S05]  /*0140*/  IADD3 R9, R0, -R9, RZ ;  /* 0x8000000900097210 */ /* 0x000fca0007ffe0ff */
[----:B--2---:R-:W-:Y:S01]  /*0150*/  IMAD.WIDE R6, R9, 0x4, R6 ;  /* 0x0000000409067825 */ /* 0x004fe200078e0206 */
[----:B------:R-:W-:-:S10]  /*0160*/  HFMA2.MMA R9, -RZ, RZ, 0, 0 ;  /* 0x00000000ff097435 */ /* 0x000fd400000001ff */
[----:B------:R-:W3:Y:S01]  /*0170*/  @!P0 LDG.E.EL R9, desc[UR4][R6.64] ;  /* 0x0000000406098981 */ /* 0x000ee2000c2e1900 */
[----:B------:R-:W-:-:S06]  /*0180*/  MOV R0, RZ ;  /* 0x000000ff00007202 */ /* 0x000fcc0000000f00 */
[----:B------:R-:W2:Y:S01]  /*0190*/  @!P0 LDG.E.EL R0, desc[UR4][R6.64] ;  /* 0x0000000406008981 */ /* 0x000ea2000c2e1900 */
[----:B------:R-:W-:Y:S01]  /*01a0*/  BSSY B0, `(.L_x_0) ;  /* 0x0000017000007945 */ /* 0x000fe20003800000 */
[----:B---3--:R-:W-:-:S04]  /*01b0*/  FADD R9, R9, R4 ;  /* 0x0000000409097221 */ /* 0x008fc80000000000 */
[----:B------:R-:W-:-:S05]  /*01c0*/  FADD.FTZ R8, |R9|, -RZ ;  /* 0x800000ff09087221 */ /* 0x000fca0000010200 */
[----:B------:R-:W-:Y:S01]  /*01d0*/  FSETP.GE.AND P1, PT, R8, 0.60000002384185791016, PT ;  /* 0x3f19999a0800780b */ /* 0x000fe20003f26000 */
[----:B--2---:R-:W-:-:S12]  /*01e0*/  FADD R4, R0, R5 ;  /* 0x0000000500047221 */ /* 0x004fd80000000000 */
[----:B------:R-:W-:Y:S05]  /*01f0*/  @!P1 BRA `(.L_x_1) ;  /* 0x0000000000289947 */ /* 0x000fea0003800000 */
[C---:B------:R-:W-:Y:S01]  /*0200*/  FMUL R0, R8.reuse, 2.8853900432586669922 ;  /* 0x4038aa3b08007820 */ /* 0x040fe20000400000 */
[----:B------:R-:W-:Y:S02]  /*0210*/  MOV R6, 0x3f800000 ;  /* 0x3f80000000067802 */ /* 0x000fe40000000f00 */
[----:B------:R-:W-:-:S03]  /*0220*/  FSETP.GE.AND P1, PT, R8, 9.010913848876953125, PT ;  /* 0x41102cb40800780b */ /* 0x000fc60003f26000 */
[----:B------:R-:W1:Y:S02]  /*0230*/  MUFU.EX2 R0, R0 ;  /* 0x0000000000007308 */ /* 0x000e640000000800 */
[----:B-1----:R-:W-:-:S06]  /*0240*/  FADD R5, R0, 1 ;  /* 0x3f80000000057421 */ /* 0x002fcc0000000000 */
[----:B------:R-:W1:Y:S02]  /*0250*/  MUFU.RCP R5, R5 ;  /* 0x0000000500057308 */ /* 0x000e640000001000 */
[----:B-1----:R-:W-:-:S05]  /*0260*/  FFMA.FTZ R6, R5, -2, R6 ;  /* 0xc000000005067823 */ /* 0x002fca0000010006 */
[----:B------:R-:W-:-:S04]  /*0270*/  FSEL R6, R6, 1, !P1 ;  /* 0x3f80000006067808 */ /* 0x000fc80004800000 */
[----:B------:R-:W-:Y:S01]  /*0280*/  LOP3.LUT R6, R6, 0x80000000, R9, 0xf8, !PT ;  /* 0x8000000006067812 */ /* 0x000fe200078ef809 */
[----:B------:R-:W-:Y:S06]  /*0290*/  BRA `(.L_x_2) ;  /* 0x00000000001c7947 */ /* 0x000fec0003800000 */
.L_x_1:
[----:B------:R-:W-:Y:S01]  /*02a0*/  MOV R0, 0x3c80f082 ;  /* 0x3c80f08200007802 */ /* 0x000fe20000000f00 */
[----:B------:R-:W-:-:S04]  /*02b0*/  FMUL R5, R9, R9 ;  /* 0x0000000909057220 */ /* 0x000fc80000400000 */
[----:B------:R-:W-:-:S04]  /*02c0*/  FFMA.FTZ R0, R5, R0, -0.052303962409496307373 ;  /* 0xbd563cae05007423 */ /* 0x000fc80000010000 */
[----:B------:R-:W-:-:S04]  /*02d0*/  FFMA.FTZ R0, R5, R0, 0.1331529766321182251 ;  /* 0x3e08594105007423 */ /* 0x000fc80000010000 */
[----:B------:R-:W-:-:S04]  /*02e0*/  FFMA.FTZ R0, R5, R0, -0.33332768082618713379 ;  /* 0xbeaaa9ed05007423 */ /* 0x000fc80000010000 */
[----:B------:R-:W-:-:S04]  /*02f0*/  FFMA.FTZ R0, R5, R0, RZ ;  /* 0x0000000005007223 */ /* 0x000fc800000100ff */
[----:B------:R-:W-:-:S07]  /*0300*/  FFMA.FTZ R6, R9, R0, R9 ;  /* 0x0000000009067223 */ /* 0x000fce0000010009 */
.L_x_2:
[----:B------:R-:W-:Y:S05]  /*0310*/  BSYNC B0 ;  /* 0x0000000000007941 */ /* 0x000fea0003800000 */
.L_x_0:
[----:B------:R-:W-:Y:S01]  /*0320*/  FADD.FTZ R9, |R4|, -RZ ;  /* 0x800000ff04097221 */ /* 0x000fe20000010200 */
[----:B------:R-:W-:Y:S04]  /*0330*/  BSSY B0, `(.L_x_3) ;  /* 0x0000014000007945 */ /* 0x000fe80003800000 */
[----:B------:R-:W-:-:S13]  /*0340*/  FSETP.GE.AND P1, PT, R9, 0.60000002384185791016, PT ;  /* 0x3f19999a0900780b */ /* 0x000fda0003f26000 */
[----:B------:R-:W-:Y:S05]  /*0350*/  @!P1 BRA `(.L_x_4) ;  /* 0x0000000000289947 */ /* 0x000fea0003800000 */
[C---:B------:R-:W-:Y:S01]  /*0360*/  FMUL R0, R9.reuse, 2.8853900432586669922 ;  /* 0x4038aa3b09007820 */ /* 0x040fe20000400000 */
[----:B------:R-:W-:Y:S01]  /*0370*/  HFMA2.MMA R8, -RZ, RZ, 1.875, 0 ;  /* 0x3f800000ff087435 */ /* 0x000fe200000001ff */
[----:B------:R-:W-:-:S04]  /*0380*/  FSETP.GE.AND P1, PT, R9, 9.010913848876953125, PT ;  /* 0x41102cb40900780b */ /* 0x000fc80003f26000 */
[----:B------:R-:W1:Y:S02]  /*0390*/  MUFU.EX2 R0, R0 ;  /* 0x0000000000007308 */ /* 0x000e640000000800 */
[----:B-1----:R-:W-:-:S06]  /*03a0*/  FADD R5, R0, 1 ;  /* 0x3f80000000057421 */ /* 0x002fcc0000000000 */
[----:B------:R-:W1:Y:S02]  /*03b0*/  MUFU.RCP R5, R5 ;  /* 0x0000000500057308 */ /* 0x000e640000001000 */
[----:B-1----:R-:W-:-:S05]  /*03c0*/  FFMA.FTZ R7, R5, -2, R8 ;  /* 0xc000000005077823 */ /* 0x002fca0000010008 */
[----:B------:R-:W-:-:S04]  /*03d0*/  FSEL R7, R7, 1, !P1 ;  /* 0x3f80000007077808 */ /* 0x000fc80004800000 */
[----:B------:R-:W-:Y:S01]  /*03e0*/  LOP3.LUT R7, R7, 0x80000000, R4, 0xf8, !PT ;  /* 0x8000000007077812 */ /* 0x000fe200078ef804 */
[----:B------:R-:W-:Y:S06]  /*03f0*/  BRA `(.L_x_5) ;  /* 0x00000000001c7947 */ /* 0x000fec0003800000 */
.L_x_4:
[----:B------:R-:W-:Y:S01]  /*0400*/  MOV R0, 0x3c80f082 ;  /* 0x3c80f08200007802 */ /* 0x000fe20000000f00 */
[----:B------:R-:W-:-:S04]  /*0410*/  FMUL R5, R4, R4 ;  /* 0x0000000404057220 */ /* 0x000fc80000400000 */
[----:B------:R-:W-:-:S04]  /*0420*/  FFMA.FTZ R0, R5, R0, -0.052303962409496307373 ;  /* 0xbd563cae05007423 */ /* 0x000fc80000010000 */
[----:B------:R-:W-:-:S04]  /*0430*/  FFMA.FTZ R0, R5, R0, 0.1331529766321182251 ;  /* 0x3e08594105007423 */ /* 0x000fc80000010000 */
[----:B------:R-:W-:-:S04]  /*0440*/  FFMA.FTZ R0, R5, R0, -0.33332768082618713379 ;  /* 0xbeaaa9ed05007423 */ /* 0x000fc80000010000 */
[----:B------:R-:W-:-:S04]  /*0450*/  FFMA.FTZ R5, R5, R0, RZ ;  /* 0x0000000005057223 */ /* 0x000fc800000100ff */
[----:B------:R-:W-:-:S07]  /*0460*/  FFMA.FTZ R7, R4, R5, R4 ;  /* 0x0000000504077223 */ /* 0x000fce0000010004 */
.L_x_5:
[----:B------:R-:W-:Y:S05]  /*0470*/  BSYNC B0 ;  /* 0x0000000000007941 */ /* 0x000fea0003800000 */
.L_x_3:
[----:B------:R-:W-:Y:S05]  /*0480*/  @P0 EXIT ;  /* 0x000000000000094d */ /* 0x000fea0003800000 */
[----:B------:R-:W-:Y:S01]  /*0490*/  STG.E.64 desc[UR4][R2.64], R6 ;  /* 0x0000000602007986 */ /* 0x000fe2000c101b04 */
[----:B------:R-:W-:Y:S05]  /*04a0*/  EXIT ;  /* 0x000000000000794d */ /* 0x000fea0003800000 */
.L_x_6:
[----:B------:R-:W-:-:S00]  /*04b0*/  BRA `(.L_x_6) ;  /* 0xfffffffc00fc7947 */ /* 0x000fc0000383ffff */
[----:B------:R-:W-:-:S00]  /*04c0*/  NOP ;  /* 0x0000000000007918 */ /* 0x000fc00000000000 */
        /* <DEDUP_REMOVED lines=11> */
.L_x_7:


//--------------------- .nv.global.init           --------------------------
	.section	.nv.global.init,"aw",@progbits
.nv.global.init:
	.type		_$_str,@object
	.size		_$_str,(.L_0 - _$_str)
_$_str:
        /*0000*/ 	.byte	0x5f, 0x5f, 0x43, 0x55, 0x44, 0x41, 0x5f, 0x46, 0x54, 0x5a, 0x00
.L_0:


//--------------------- .nv.constant0.triton_poi_fused_convolution_tanh_0 --------------------------
	.section	.nv.constant0.triton_poi_fused_convolution_tanh_0,"a",@progbits
	.sectionflags	@""
	.align	4
.nv.constant0.triton_poi_fused_convolution_tanh_0:
	.zero		548
